//
// Generated by NVIDIA NVVM Compiler
//
// Compiler Build ID: CL-36424714
// Cuda compilation tools, release 13.0, V13.0.88
// Based on NVVM 20.0.0
//

.version 9.0
.target sm_100
.address_size 64

	// .globl	_Z18clusterHist_kernelPiiiPKim
.extern .shared .align 16 .b8 smem[];

.visible .entry _Z18clusterHist_kernelPiiiPKim(
	.param .u64 .ptr .align 1 _Z18clusterHist_kernelPiiiPKim_param_0,
	.param .u32 _Z18clusterHist_kernelPiiiPKim_param_1,
	.param .u32 _Z18clusterHist_kernelPiiiPKim_param_2,
	.param .u64 .ptr .align 1 _Z18clusterHist_kernelPiiiPKim_param_3,
	.param .u64 _Z18clusterHist_kernelPiiiPKim_param_4
)
{
	.reg .pred 	%p<9>;
	.reg .b32 	%r<49>;
	.reg .b64 	%rd<22>;

	ld.param.u64 	%rd7, [_Z18clusterHist_kernelPiiiPKim_param_0];
	ld.param.u32 	%r13, [_Z18clusterHist_kernelPiiiPKim_param_1];
	ld.param.u32 	%r14, [_Z18clusterHist_kernelPiiiPKim_param_2];
	ld.param.u64 	%rd8, [_Z18clusterHist_kernelPiiiPKim_param_3];
	ld.param.u64 	%rd9, [_Z18clusterHist_kernelPiiiPKim_param_4];
	mov.u32 	%r15, %ctaid.x;
	mov.u32 	%r16, %ctaid.y;
	mov.u32 	%r17, %ctaid.z;
	mov.u32 	%r1, %nctaid.x;
	mov.u32 	%r18, %nctaid.y;
	mad.lo.s32 	%r19, %r17, %r18, %r16;
	mad.lo.s32 	%r20, %r19, %r1, %r15;
	mov.u32 	%r2, %ntid.x;
	mov.u32 	%r21, %ntid.y;
	mov.u32 	%r22, %ntid.z;
	mov.u32 	%r48, %tid.x;
	mov.u32 	%r23, %tid.y;
	mov.u32 	%r24, %tid.z;
	mad.lo.s32 	%r25, %r20, %r22, %r24;
	mad.lo.s32 	%r26, %r25, %r21, %r23;
	mad.lo.s32 	%r47, %r26, %r2, %r48;
	setp.ge.s32 	%p1, %r48, %r14;
	@%p1 bra 	$L__BB0_3;
	mov.u32 	%r46, %r48;
$L__BB0_2:
	shl.b32 	%r27, %r46, 2;
	mov.u32 	%r28, smem;
	add.s32 	%r29, %r28, %r27;
	mov.b32 	%r30, 0;
	st.shared.u32 	[%r29], %r30;
	add.s32 	%r46, %r46, %r2;
	setp.lt.s32 	%p2, %r46, %r14;
	@%p2 bra 	$L__BB0_2;
$L__BB0_3:
	barrier.cluster.arrive;
	barrier.cluster.wait;
	cvt.s64.s32 	%rd21, %r47;
	setp.le.u64 	%p3, %rd9, %rd21;
	@%p3 bra 	$L__BB0_6;
	add.s32 	%r7, %r13, -1;
	mul.lo.s32 	%r8, %r2, %r1;
	cvta.to.global.u64 	%rd2, %rd8;
$L__BB0_5:
	shl.b64 	%rd10, %rd21, 2;
	add.s64 	%rd11, %rd2, %rd10;
	ld.global.nc.u32 	%r31, [%rd11];
	setp.lt.s32 	%p4, %r31, 0;
	setp.lt.s32 	%p5, %r31, %r13;
	selp.b32 	%r32, %r31, %r7, %p5;
	selp.b32 	%r33, 0, %r32, %p4;
	div.s32 	%r34, %r33, %r14;
	mul.lo.s32 	%r35, %r34, %r14;
	sub.s32 	%r36, %r33, %r35;
	mov.u32 	%r37, smem;
	cvt.u64.u32 	%rd12, %r37;
	cvta.shared.u64 	%rd13, %rd12;
	mapa.u64	%rd14, %rd13, %r34;
	mul.wide.s32 	%rd15, %r36, 4;
	add.s64 	%rd16, %rd14, %rd15;
	atom.add.u32 	%r38, [%rd16], 1;
	add.s32 	%r47, %r47, %r8;
	cvt.s64.s32 	%rd21, %r47;
	setp.gt.u64 	%p6, %rd9, %rd21;
	@%p6 bra 	$L__BB0_5;
$L__BB0_6:
	setp.ge.s32 	%p7, %r48, %r14;
	barrier.cluster.arrive;
	barrier.cluster.wait;
	@%p7 bra 	$L__BB0_9;
	cvta.to.global.u64 	%rd5, %rd7;
	mov.u32 	%r39, %cluster_ctarank;
	mul.lo.s32 	%r40, %r14, %r39;
	cvt.u64.u32 	%rd6, %r40;
	mov.u32 	%r42, smem;
$L__BB0_8:
	cvt.s64.s32 	%rd17, %r48;
	add.s64 	%rd18, %rd17, %rd6;
	shl.b64 	%rd19, %rd18, 2;
	add.s64 	%rd20, %rd5, %rd19;
	shl.b32 	%r41, %r48, 2;
	add.s32 	%r43, %r42, %r41;
	ld.shared.u32 	%r44, [%r43];
	atom.global.add.u32 	%r45, [%rd20], %r44;
	add.s32 	%r48, %r48, %r2;
	setp.lt.s32 	%p8, %r48, %r14;
	@%p8 bra 	$L__BB0_8;
$L__BB0_9:
	ret;

}
	// .globl	_Z16histogram_kernelPiiPKim
.visible .entry _Z16histogram_kernelPiiPKim(
	.param .u64 .ptr .align 1 _Z16histogram_kernelPiiPKim_param_0,
	.param .u32 _Z16histogram_kernelPiiPKim_param_1,
	.param .u64 .ptr .align 1 _Z16histogram_kernelPiiPKim_param_2,
	.param .u64 _Z16histogram_kernelPiiPKim_param_3
)
{
	.reg .pred 	%p<9>;
	.reg .b32 	%r<34>;
	.reg .b64 	%rd<14>;

	ld.param.u64 	%rd6, [_Z16histogram_kernelPiiPKim_param_0];
	ld.param.u32 	%r12, [_Z16histogram_kernelPiiPKim_param_1];
	ld.param.u64 	%rd7, [_Z16histogram_kernelPiiPKim_param_2];
	ld.param.u64 	%rd8, [_Z16histogram_kernelPiiPKim_param_3];
	mov.u32 	%r13, %ctaid.x;
	mov.u32 	%r1, %ntid.x;
	mov.u32 	%r33, %tid.x;
	mad.lo.s32 	%r32, %r13, %r1, %r33;
	setp.ge.s32 	%p1, %r33, %r12;
	@%p1 bra 	$L__BB1_3;
	mov.u32 	%r15, smem;
	mov.u32 	%r31, %r33;
$L__BB1_2:
	shl.b32 	%r14, %r31, 2;
	add.s32 	%r16, %r15, %r14;
	mov.b32 	%r17, 0;
	st.shared.u32 	[%r16], %r17;
	add.s32 	%r31, %r31, %r1;
	setp.lt.s32 	%p2, %r31, %r12;
	@%p2 bra 	$L__BB1_2;
$L__BB1_3:
	bar.sync 	0;
	cvt.s64.s32 	%rd13, %r32;
	setp.le.u64 	%p3, %rd8, %rd13;
	@%p3 bra 	$L__BB1_6;
	add.s32 	%r6, %r12, -1;
	mov.u32 	%r18, %nctaid.x;
	mul.lo.s32 	%r7, %r1, %r18;
	cvta.to.global.u64 	%rd2, %rd7;
	mov.u32 	%r23, smem;
$L__BB1_5:
	shl.b64 	%rd9, %rd13, 2;
	add.s64 	%rd10, %rd2, %rd9;
	ld.global.nc.u32 	%r19, [%rd10];
	setp.lt.s32 	%p4, %r19, 0;
	setp.lt.s32 	%p5, %r19, %r12;
	selp.b32 	%r20, %r19, %r6, %p5;
	selp.b32 	%r21, 0, %r20, %p4;
	shl.b32 	%r22, %r21, 2;
	add.s32 	%r24, %r23, %r22;
	atom.shared.add.u32 	%r25, [%r24], 1;
	add.s32 	%r32, %r32, %r7;
	cvt.s64.s32 	%rd13, %r32;
	setp.gt.u64 	%p6, %rd8, %rd13;
	@%p6 bra 	$L__BB1_5;
$L__BB1_6:
	setp.ge.s32 	%p7, %r33, %r12;
	bar.sync 	0;
	@%p7 bra 	$L__BB1_9;
	cvta.to.global.u64 	%rd5, %rd6;
	mov.u32 	%r27, smem;
$L__BB1_8:
	mul.wide.s32 	%rd11, %r33, 4;
	add.s64 	%rd12, %rd5, %rd11;
	shl.b32 	%r26, %r33, 2;
	add.s32 	%r28, %r27, %r26;
	ld.shared.u32 	%r29, [%r28];
	atom.global.add.u32 	%r30, [%rd12], %r29;
	add.s32 	%r33, %r33, %r1;
	setp.lt.s32 	%p8, %r33, %r12;
	@%p8 bra 	$L__BB1_8;
$L__BB1_9:
	ret;

}


// ===== COMPILED SASS (sm_100) =====

	.target	sm_100

	.elftype	@"ET_EXEC"


//--------------------- .note.nv.tkinfo           --------------------------
	.section	.note.nv.tkinfo,"",@"SHT_NOTE"
	.sectionflags	@"SHF_NOTE_NV_TKINFO"
	.tkinfo
        /*0018*/ 	.word	0x00000002
        /*0030*/ 	.string	""
        /*0030*/ 	.string	"ptxas"
        /*0030*/ 	.string	"Cuda compilation tools, release 13.0, V13.0.88"
        /*0030*/ 	.string	"Build cuda_13.0.r13.0/compiler.36424714_0"
        /*0030*/ 	.string	"-arch sm_100 -m 64 "



//--------------------- .note.nv.cuinfo           --------------------------
	.section	.note.nv.cuinfo,"",@"SHT_NOTE"
	.sectionflags	@"SHF_NOTE_NV_CUINFO"
        /*0018*/ 	.short	0x0002
        /*001a*/ 	.short	0x0064
        /*001c*/ 	.short	0x0082
	.zero		2


//--------------------- .nv.info                  --------------------------
	.section	.nv.info,"",@"SHT_CUDA_INFO"
	.align	4


	//----- nvinfo : EIATTR_REGCOUNT
	.align		4
        /*0000*/ 	.byte	0x04, 0x2f
        /*0002*/ 	.short	(.L_1 - .L_0)
	.align		4
.L_0:
        /*0004*/ 	.word	index@(_Z18clusterHist_kernelPiiiPKim)
        /*0008*/ 	.word	0x00000015


	//----- nvinfo : EIATTR_FRAME_SIZE
	.align		4
.L_1:
        /*000c*/ 	.byte	0x04, 0x11
        /*000e*/ 	.short	(.L_3 - .L_2)
	.align		4
.L_2:
        /*0010*/ 	.word	index@(_Z18clusterHist_kernelPiiiPKim)
        /*0014*/ 	.word	0x00000000


	//----- nvinfo : EIATTR_REGCOUNT
	.align		4
.L_3:
        /*0018*/ 	.byte	0x04, 0x2f
        /*001a*/ 	.short	(.L_5 - .L_4)
	.align		4
.L_4:
        /*001c*/ 	.word	index@(_Z16histogram_kernelPiiPKim)
        /*0020*/ 	.word	0x0000000e


	//----- nvinfo : EIATTR_FRAME_SIZE
	.align		4
.L_5:
        /*0024*/ 	.byte	0x04, 0x11
        /*0026*/ 	.short	(.L_7 - .L_6)
	.align		4
.L_6:
        /*0028*/ 	.word	index@(_Z16histogram_kernelPiiPKim)
        /*002c*/ 	.word	0x00000000


	//----- nvinfo : EIATTR_MIN_STACK_SIZE
	.align		4
.L_7:
        /*0030*/ 	.byte	0x04, 0x12
        /*0032*/ 	.short	(.L_9 - .L_8)
	.align		4
.L_8:
        /*0034*/ 	.word	index@(_Z16histogram_kernelPiiPKim)
        /*0038*/ 	.word	0x00000000


	//----- nvinfo : EIATTR_MIN_STACK_SIZE
	.align		4
.L_9:
        /*003c*/ 	.byte	0x04, 0x12
        /*003e*/ 	.short	(.L_11 - .L_10)
	.align		4
.L_10:
        /*0040*/ 	.word	index@(_Z18clusterHist_kernelPiiiPKim)
        /*0044*/ 	.word	0x00000000
.L_11:


//--------------------- .nv.compat                --------------------------
	.section	.nv.compat,"",@"SHT_CUDA_COMPAT_INFO"
	.align	4
        /*0000*/ 	.byte	0x02, 0x09, 0x00, 0x00, 0x02, 0x02, 0x01, 0x00, 0x02, 0x05, 0x05, 0x00, 0x03, 0x07, 0x01, 0x01
        /*0010*/ 	.byte	0x02, 0x03, 0x00, 0x00, 0x02, 0x06, 0x01, 0x00, 0x04, 0x0b, 0x08, 0x00, 0x09, 0x00, 0x00, 0x00
        /*0020*/ 	.byte	0x00, 0x00, 0x00, 0x00


//--------------------- .nv.info._Z16histogram_kernelPiiPKim --------------------------
	.section	.nv.info._Z16histogram_kernelPiiPKim,"",@"SHT_CUDA_INFO"
	.sectionflags	@""
	.align	4


	//----- nvinfo : EIATTR_CUDA_API_VERSION
	.align		4
        /*0000*/ 	.byte	0x04, 0x37
        /*0002*/ 	.short	(.L_13 - .L_12)
.L_12:
        /*0004*/ 	.word	0x00000082


	//----- nvinfo : EIATTR_KPARAM_INFO
	.align		4
.L_13:
        /*0008*/ 	.byte	0x04, 0x17
        /*000a*/ 	.short	(.L_15 - .L_14)
.L_14:
        /*000c*/ 	.word	0x00000000
        /*0010*/ 	.short	0x0003
        /*0012*/ 	.short	0x0018
        /*0014*/ 	.byte	0x00, 0xf0, 0x21, 0x00


	//----- nvinfo : EIATTR_KPARAM_INFO
	.align		4
.L_15:
        /*0018*/ 	.byte	0x04, 0x17
        /*001a*/ 	.short	(.L_17 - .L_16)
.L_16:
        /*001c*/ 	.word	0x00000000
        /*0020*/ 	.short	0x0002
        /*0022*/ 	.short	0x0010
        /*0024*/ 	.byte	0x00, 0xf5, 0x21, 0x00


	//----- nvinfo : EIATTR_KPARAM_INFO
	.align		4
.L_17:
        /*0028*/ 	.byte	0x04, 0x17
        /*002a*/ 	.short	(.L_19 - .L_18)
.L_18:
        /*002c*/ 	.word	0x00000000
        /*0030*/ 	.short	0x0001
        /*0032*/ 	.short	0x0008
        /*0034*/ 	.byte	0x00, 0xf0, 0x11, 0x00


	//----- nvinfo : EIATTR_KPARAM_INFO
	.align		4
.L_19:
        /*0038*/ 	.byte	0x04, 0x17
        /*003a*/ 	.short	(.L_21 - .L_20)
.L_20:
        /*003c*/ 	.word	0x00000000
        /*0040*/ 	.short	0x0000
        /*0042*/ 	.short	0x0000
        /*0044*/ 	.byte	0x00, 0xf5, 0x21, 0x00


	//----- nvinfo : EIATTR_SPARSE_MMA_MASK
	.align		4
.L_21:
        /*0048*/ 	.byte	0x03, 0x50
        /*004a*/ 	.short	0x0000


	//----- nvinfo : EIATTR_MAXREG_COUNT
	.align		4
        /*004c*/ 	.byte	0x03, 0x1b
        /*004e*/ 	.short	0x00ff


	//----- nvinfo : EIATTR_NUM_BARRIERS
	.align		4
        /*0050*/ 	.byte	0x02, 0x4c
        /*0052*/ 	.byte	0x01
	.zero		1


	//----- nvinfo : EIATTR_MERCURY_ISA_VERSION
	.align		4
        /*0054*/ 	.byte	0x03, 0x5f
        /*0056*/ 	.short	0x0101


	//----- nvinfo : EIATTR_VRC_CTA_INIT_COUNT
	.align		4
        /*0058*/ 	.byte	0x02, 0x4a
	.zero		1
	.zero		1


	//----- nvinfo : EIATTR_EXIT_INSTR_OFFSETS
	.align		4
        /*005c*/ 	.byte	0x04, 0x1c
        /*005e*/ 	.short	(.L_23 - .L_22)


	//   ....[0]....
.L_22:
        /*0060*/ 	.word	0x00000340


	//   ....[1]....
        /*0064*/ 	.word	0x00000400


	//----- nvinfo : EIATTR_CRS_STACK_SIZE
	.align		4
.L_23:
        /*0068*/ 	.byte	0x04, 0x1e
        /*006a*/ 	.short	(.L_25 - .L_24)
.L_24:
        /*006c*/ 	.word	0x00000000


	//----- nvinfo : EIATTR_CBANK_PARAM_SIZE
	.align		4
.L_25:
        /*0070*/ 	.byte	0x03, 0x19
        /*0072*/ 	.short	0x0020


	//----- nvinfo : EIATTR_PARAM_CBANK
	.align		4
        /*0074*/ 	.byte	0x04, 0x0a
        /*0076*/ 	.short	(.L_27 - .L_26)
	.align		4
.L_26:
        /*0078*/ 	.word	index@(.nv.constant0._Z16histogram_kernelPiiPKim)
        /*007c*/ 	.short	0x0380
        /*007e*/ 	.short	0x0020


	//----- nvinfo : EIATTR_SW_WAR
	.align		4
.L_27:
        /*0080*/ 	.byte	0x04, 0x36
        /*0082*/ 	.short	(.L_29 - .L_28)
.L_28:
        /*0084*/ 	.word	0x00000008
.L_29:


//--------------------- .nv.info._Z18clusterHist_kernelPiiiPKim --------------------------
	.section	.nv.info._Z18clusterHist_kernelPiiiPKim,"",@"SHT_CUDA_INFO"
	.sectionflags	@""
	.align	4


	//----- nvinfo : EIATTR_CUDA_API_VERSION
	.align		4
        /*0000*/ 	.byte	0x04, 0x37
        /*0002*/ 	.short	(.L_31 - .L_30)
.L_30:
        /*0004*/ 	.word	0x00000082


	//----- nvinfo : EIATTR_KPARAM_INFO
	.align		4
.L_31:
        /*0008*/ 	.byte	0x04, 0x17
        /*000a*/ 	.short	(.L_33 - .L_32)
.L_32:
        /*000c*/ 	.word	0x00000000
        /*0010*/ 	.short	0x0004
        /*0012*/ 	.short	0x0018
        /*0014*/ 	.byte	0x00, 0xf0, 0x21, 0x00


	//----- nvinfo : EIATTR_KPARAM_INFO
	.align		4
.L_33:
        /*0018*/ 	.byte	0x04, 0x17
        /*001a*/ 	.short	(.L_35 - .L_34)
.L_34:
        /*001c*/ 	.word	0x00000000
        /*0020*/ 	.short	0x0003
        /*0022*/ 	.short	0x0010
        /*0024*/ 	.byte	0x00, 0xf5, 0x21, 0x00


	//----- nvinfo : EIATTR_KPARAM_INFO
	.align		4
.L_35:
        /*0028*/ 	.byte	0x04, 0x17
        /*002a*/ 	.short	(.L_37 - .L_36)
.L_36:
        /*002c*/ 	.word	0x00000000
        /*0030*/ 	.short	0x0002
        /*0032*/ 	.short	0x000c
        /*0034*/ 	.byte	0x00, 0xf0, 0x11, 0x00


	//----- nvinfo : EIATTR_KPARAM_INFO
	.align		4
.L_37:
        /*0038*/ 	.byte	0x04, 0x17
        /*003a*/ 	.short	(.L_39 - .L_38)
.L_38:
        /*003c*/ 	.word	0x00000000
        /*0040*/ 	.short	0x0001
        /*0042*/ 	.short	0x0008
        /*0044*/ 	.byte	0x00, 0xf0, 0x11, 0x00


	//----- nvinfo : EIATTR_KPARAM_INFO
	.align		4
.L_39:
        /*0048*/ 	.byte	0x04, 0x17
        /*004a*/ 	.short	(.L_41 - .L_40)
.L_40:
        /*004c*/ 	.word	0x00000000
        /*0050*/ 	.short	0x0000
        /*0052*/ 	.short	0x0000
        /*0054*/ 	.byte	0x00, 0xf5, 0x21, 0x00


	//----- nvinfo : EIATTR_SPARSE_MMA_MASK
	.align		4
.L_41:
        /*0058*/ 	.byte	0x03, 0x50
        /*005a*/ 	.short	0x0000


	//----- nvinfo : EIATTR_MAXREG_COUNT
	.align		4
        /*005c*/ 	.byte	0x03, 0x1b
        /*005e*/ 	.short	0x00ff


	//----- nvinfo : EIATTR_NUM_BARRIERS
	.align		4
        /*0060*/ 	.byte	0x02, 0x4c
        /*0062*/ 	.byte	0x01
	.zero		1


	//----- nvinfo : EIATTR_MERCURY_ISA_VERSION
	.align		4
        /*0064*/ 	.byte	0x03, 0x5f
        /*0066*/ 	.short	0x0101


	//----- nvinfo : EIATTR_COOP_GROUP_MASK_REGIDS
	.align		4
        /*0068*/ 	.byte	0x04, 0x29
        /*006a*/ 	.short	(.L_43 - .L_42)


	//   ....[0]....
.L_42:
        /*006c*/ 	.word	0xffffffff


	//   ....[1]....
        /*0070*/ 	.word	0xffffffff


	//----- nvinfo : EIATTR_COOP_GROUP_INSTR_OFFSETS
	.align		4
.L_43:
        /*0074*/ 	.byte	0x04, 0x28
        /*0076*/ 	.short	(.L_45 - .L_44)


	//   ....[0]....
.L_44:
        /*0078*/ 	.word	0x00000280


	//   ....[1]....
        /*007c*/ 	.word	0x00000790


	//----- nvinfo : EIATTR_VRC_CTA_INIT_COUNT
	.align		4
.L_45:
        /*0080*/ 	.byte	0x02, 0x4a
	.zero		1
	.zero		1


	//----- nvinfo : EIATTR_EXIT_INSTR_OFFSETS
	.align		4
        /*0084*/ 	.byte	0x04, 0x1c
        /*0086*/ 	.short	(.L_47 - .L_46)


	//   ....[0]....
.L_46:
        /*0088*/ 	.word	0x000007f0


	//   ....[1]....
        /*008c*/ 	.word	0x000008f0


	//----- nvinfo : EIATTR_CRS_STACK_SIZE
	.align		4
.L_47:
        /*0090*/ 	.byte	0x04, 0x1e
        /*0092*/ 	.short	(.L_49 - .L_48)
.L_48:
        /*0094*/ 	.word	0x00000000


	//----- nvinfo : EIATTR_CBANK_PARAM_SIZE
	.align		4
.L_49:
        /*0098*/ 	.byte	0x03, 0x19
        /*009a*/ 	.short	0x0020


	//----- nvinfo : EIATTR_PARAM_CBANK
	.align		4
        /*009c*/ 	.byte	0x04, 0x0a
        /*009e*/ 	.short	(.L_51 - .L_50)
	.align		4
.L_50:
        /*00a0*/ 	.word	index@(.nv.constant0._Z18clusterHist_kernelPiiiPKim)
        /*00a4*/ 	.short	0x0380
        /*00a6*/ 	.short	0x0020


	//----- nvinfo : EIATTR_SW_WAR
	.align		4
.L_51:
        /*00a8*/ 	.byte	0x04, 0x36
        /*00aa*/ 	.short	(.L_53 - .L_52)
.L_52:
        /*00ac*/ 	.word	0x00000008
.L_53:


//--------------------- .nv.callgraph             --------------------------
	.section	.nv.callgraph,"",@"SHT_CUDA_CALLGRAPH"
	.align	4
	.sectionentsize	8
	.align		4
        /*0000*/ 	.word	0x00000000
	.align		4
        /*0004*/ 	.word	0xffffffff
	.align		4
        /*0008*/ 	.word	0x00000000
	.align		4
        /*000c*/ 	.word	0xfffffffe
	.align		4
        /*0010*/ 	.word	0x00000000
	.align		4
        /*0014*/ 	.word	0xfffffffd
	.align		4
        /*0018*/ 	.word	0x00000000
	.align		4
        /*001c*/ 	.word	0xfffffffc


//--------------------- .text._Z16histogram_kernelPiiPKim --------------------------
	.section	.text._Z16histogram_kernelPiiPKim,"ax",@progbits
	.align	128
        .global         _Z16histogram_kernelPiiPKim
        .type           _Z16histogram_kernelPiiPKim,@function
        .size           _Z16histogram_kernelPiiPKim,(.L_x_24 - _Z16histogram_kernelPiiPKim)
        .other          _Z16histogram_kernelPiiPKim,@"STO_CUDA_ENTRY STV_DEFAULT"
_Z16histogram_kernelPiiPKim:
.text._Z16histogram_kernelPiiPKim:
[----:B------:R-:W-:Y:S01]  /*0000*/  LDC R1, c[0x0][0x37c] ;  /* 0x0000df00ff017b82 */ /* 0x000fe20000000800 */
[----:B------:R-:W0:Y:S07]  /*0010*/  S2R R7, SR_TID.X ;  /* 0x0000000000077919 */ /* 0x000e2e0000002100 */
[----:B------:R-:W0:Y:S01]  /*0020*/  LDC R10, c[0x0][0x388] ;  /* 0x0000e200ff0a7b82 */ /* 0x000e220000000800 */
[----:B------:R-:W1:Y:S01]  /*0030*/  LDCU.64 UR8, c[0x0][0x398] ;  /* 0x00007300ff0877ac */ /* 0x000e620008000a00 */
[----:B------:R-:W-:Y:S01]  /*0040*/  BSSY.RECONVERGENT B0, `(.L_x_0) ;  /* 0x0000015000007945 */ /* 0x000fe20003800200 */
[----:B------:R-:W2:Y:S05]  /*0050*/  LDCU.64 UR6, c[0x0][0x358] ;  /* 0x00006b00ff0677ac */ /* 0x000eaa0008000a00 */
[----:B------:R-:W3:Y:S01]  /*0060*/  S2UR UR4, SR_CTAID.X ;  /* 0x00000000000479c3 */ /* 0x000ee20000002500 */
[----:B------:R-:W4:Y:S07]  /*0070*/  LDCU.64 UR10, c[0x0][0x390] ;  /* 0x00007200ff0a77ac */ /* 0x000f2e0008000a00 */
[----:B------:R-:W3:Y:S01]  /*0080*/  LDC R8, c[0x0][0x360] ;  /* 0x0000d800ff087b82 */ /* 0x000ee20000000800 */
[----:B0-----:R-:W-:-:S02]  /*0090*/  ISETP.GE.AND P2, PT, R7, R10, PT ;  /* 0x0000000a0700720c */ /* 0x001fc40003f46270 */
[----:B------:R-:W-:Y:S01]  /*00a0*/  ISETP.GE.AND P1, PT, R7, R10, PT ;  /* 0x0000000a0700720c */ /* 0x000fe20003f26270 */
[----:B---3--:R-:W-:-:S05]  /*00b0*/  IMAD R0, R8, UR4, R7 ;  /* 0x0000000408007c24 */ /* 0x008fca000f8e0207 */
[----:B-1----:R-:W-:Y:S02]  /*00c0*/  ISETP.GE.U32.AND P0, PT, R0, UR8, PT ;  /* 0x0000000800007c0c */ /* 0x002fe4000bf06070 */
[----:B------:R-:W-:-:S04]  /*00d0*/  SHF.R.S32.HI R6, RZ, 0x1f, R0 ;  /* 0x0000001fff067819 */ /* 0x000fc80000011400 */
[----:B------:R-:W-:Y:S01]  /*00e0*/  ISETP.GE.U32.AND.EX P0, PT, R6, UR9, PT, P0 ;  /* 0x0000000906007c0c */ /* 0x000fe2000bf06100 */
[----:B--2-4-:R-:W-:-:S12]  /*00f0*/  @P2 BRA `(.L_x_1) ;  /* 0x0000000000242947 */ /* 0x014fd80003800000 */
[----:B------:R-:W0:Y:S01]  /*0100*/  S2R R5, SR_CgaCtaId ;  /* 0x0000000000057919 */ /* 0x000e220000008800 */
[----:B------:R-:W-:Y:S01]  /*0110*/  MOV R2, 0x400 ;  /* 0x0000040000027802 */ /* 0x000fe20000000f00 */
[----:B------:R-:W-:-:S03]  /*0120*/  IMAD.MOV.U32 R3, RZ, RZ, R7 ;  /* 0x000000ffff037224 */ /* 0x000fc600078e0007 */
[----:B0-----:R-:W-:-:S07]  /*0130*/  LEA R2, R5, R2, 0x18 ;  /* 0x0000000205027211 */ /* 0x001fce00078ec0ff */
.L_x_2:
[----:B------:R-:W-:Y:S02]  /*0140*/  IMAD R4, R3, 0x4, R2 ;  /* 0x0000000403047824 */ /* 0x000fe400078e0202 */
[----:B------:R-:W-:-:S03]  /*0150*/  IMAD.IADD R3, R8, 0x1, R3 ;  /* 0x0000000108037824 */ /* 0x000fc600078e0203 */
[----:B------:R0:W-:Y:S02]  /*0160*/  STS [R4], RZ ;  /* 0x000000ff04007388 */ /* 0x0001e40000000800 */
[----:B------:R-:W-:-:S13]  /*0170*/  ISETP.GE.AND P2, PT, R3, R10, PT ;  /* 0x0000000a0300720c */ /* 0x000fda0003f46270 */
[----:B0-----:R-:W-:Y:S05]  /*0180*/  @!P2 BRA `(.L_x_2) ;  /* 0xfffffffc00eca947 */ /* 0x001fea000383ffff */
.L_x_1:
[----:B------:R-:W-:Y:S05]  /*0190*/  BSYNC.RECONVERGENT B0 ;  /* 0x0000000000007941 */ /* 0x000fea0003800200 */
.L_x_0:
[----:B------:R-:W-:Y:S06]  /*01a0*/  BAR.SYNC.DEFER_BLOCKING 0x0 ;  /* 0x0000000000007b1d */ /* 0x000fec0000010000 */
[----:B------:R-:W-:Y:S04]  /*01b0*/  BSSY.RECONVERGENT B0, `(.L_x_3) ;  /* 0x0000017000007945 */ /* 0x000fe80003800200 */
[----:B------:R-:W-:Y:S05]  /*01c0*/  @P0 BRA `(.L_x_4) ;  /* 0x0000000000540947 */ /* 0x000fea0003800000 */
[----:B------:R-:W0:Y:S01]  /*01d0*/  S2R R3, SR_CgaCtaId ;  /* 0x0000000000037919 */ /* 0x000e220000008800 */
[----:B------:R-:W1:Y:S01]  /*01e0*/  LDCU UR4, c[0x0][0x370] ;  /* 0x00006e00ff0477ac */ /* 0x000e620008000800 */
[----:B------:R-:W-:Y:S01]  /*01f0*/  MOV R2, 0x400 ;  /* 0x0000040000027802 */ /* 0x000fe20000000f00 */
[----:B------:R-:W-:Y:S02]  /*0200*/  IMAD.MOV.U32 R9, RZ, RZ, R6 ;  /* 0x000000ffff097224 */ /* 0x000fe400078e0006 */
[----:B------:R-:W-:Y:S02]  /*0210*/  VIADD R4, R10, 0xffffffff ;  /* 0xffffffff0a047836 */ /* 0x000fe40000000000 */
[----:B-1----:R-:W-:Y:S01]  /*0220*/  IMAD R5, R8, UR4, RZ ;  /* 0x0000000408057c24 */ /* 0x002fe2000f8e02ff */
[----:B0-----:R-:W-:-:S07]  /*0230*/  LEA R11, R3, R2, 0x18 ;  /* 0x00000002030b7211 */ /* 0x001fce00078ec0ff */
.L_x_5:
[----:B------:R-:W-:-:S04]  /*0240*/  LEA R2, P0, R0, UR10, 0x2 ;  /* 0x0000000a00027c11 */ /* 0x000fc8000f8010ff */
[----:B------:R-:W-:-:S06]  /*0250*/  LEA.HI.X R3, R0, UR11, R9, 0x2, P0 ;  /* 0x0000000b00037c11 */ /* 0x000fcc00080f1409 */
[----:B------:R-:W2:Y:S01]  /*0260*/  LDG.E.CONSTANT R3, desc[UR6][R2.64] ;  /* 0x0000000602037981 */ /* 0x000ea2000c1e9900 */
[----:B------:R-:W-:-:S05]  /*0270*/  IMAD.IADD R0, R5, 0x1, R0 ;  /* 0x0000000105007824 */ /* 0x000fca00078e0200 */
[----:B------:R-:W-:Y:S02]  /*0280*/  SHF.R.S32.HI R9, RZ, 0x1f, R0 ;  /* 0x0000001fff097819 */ /* 0x000fe40000011400 */
[C---:B--2---:R-:W-:Y:S02]  /*0290*/  ISETP.GE.AND P2, PT, R3.reuse, R10, PT ;  /* 0x0000000a0300720c */ /* 0x044fe40003f46270 */
[C---:B------:R-:W-:Y:S02]  /*02a0*/  ISETP.GE.AND P0, PT, R3.reuse, RZ, PT ;  /* 0x000000ff0300720c */ /* 0x040fe40003f06270 */
[----:B------:R-:W-:-:S04]  /*02b0*/  SEL R6, R3, R4, !P2 ;  /* 0x0000000403067207 */ /* 0x000fc80005000000 */
[----:B------:R-:W-:Y:S02]  /*02c0*/  SEL R6, R6, RZ, P0 ;  /* 0x000000ff06067207 */ /* 0x000fe40000000000 */
[----:B------:R-:W-:-:S03]  /*02d0*/  ISETP.GE.U32.AND P0, PT, R0, UR8, PT ;  /* 0x0000000800007c0c */ /* 0x000fc6000bf06070 */
[----:B------:R-:W-:Y:S01]  /*02e0*/  IMAD R6, R6, 0x4, R11 ;  /* 0x0000000406067824 */ /* 0x000fe200078e020b */
[----:B------:R-:W-:-:S04]  /*02f0*/  ISETP.GE.U32.AND.EX P0, PT, R9, UR9, PT, P0 ;  /* 0x0000000909007c0c */ /* 0x000fc8000bf06100 */
[----:B------:R0:W-:Y:S09]  /*0300*/  ATOMS.POPC.INC.32 RZ, [R6+URZ] ;  /* 0x0000000006ff7f8c */ /* 0x0001f2000d8000ff */
[----:B0-----:R-:W-:Y:S05]  /*0310*/  @!P0 BRA `(.L_x_5) ;  /* 0xfffffffc00c88947 */ /* 0x001fea000383ffff */
.L_x_4:
[----:B------:R-:W-:Y:S05]  /*0320*/  BSYNC.RECONVERGENT B0 ;  /* 0x0000000000007941 */ /* 0x000fea0003800200 */
.L_x_3:
[----:B------:R-:W-:Y:S06]  /*0330*/  BAR.SYNC.DEFER_BLOCKING 0x0 ;  /* 0x0000000000007b1d */ /* 0x000fec0000010000 */
[----:B------:R-:W-:Y:S05]  /*0340*/  @P1 EXIT ;  /* 0x000000000000194d */ /* 0x000fea0003800000 */
[----:B------:R-:W0:Y:S01]  /*0350*/  S2UR UR5, SR_CgaCtaId ;  /* 0x00000000000579c3 */ /* 0x000e220000008800 */
[----:B------:R-:W-:-:S07]  /*0360*/  UMOV UR4, 0x400 ;  /* 0x0000040000047882 */ /* 0x000fce0000000000 */
[----:B------:R-:W1:Y:S01]  /*0370*/  LDC.64 R4, c[0x0][0x380] ;  /* 0x0000e000ff047b82 */ /* 0x000e620000000a00 */
[----:B0-----:R-:W-:-:S12]  /*0380*/  ULEA UR4, UR5, UR4, 0x18 ;  /* 0x0000000405047291 */ /* 0x001fd8000f8ec0ff */
.L_x_6:
[C---:B------:R-:W-:Y:S01]  /*0390*/  LEA R0, R7.reuse, UR4, 0x2 ;  /* 0x0000000407007c11 */ /* 0x040fe2000f8e10ff */
[----:B01----:R-:W-:-:S04]  /*03a0*/  IMAD.WIDE R2, R7, 0x4, R4 ;  /* 0x0000000407027825 */ /* 0x003fc800078e0204 */
[----:B------:R-:W0:Y:S01]  /*03b0*/  LDS R9, [R0] ;  /* 0x0000000000097984 */ /* 0x000e220000000800 */
[----:B------:R-:W-:-:S05]  /*03c0*/  IMAD.IADD R7, R8, 0x1, R7 ;  /* 0x0000000108077824 */ /* 0x000fca00078e0207 */
[----:B------:R-:W-:Y:S01]  /*03d0*/  ISETP.GE.AND P0, PT, R7, R10, PT ;  /* 0x0000000a0700720c */ /* 0x000fe20003f06270 */
[----:B0-----:R0:W-:-:S12]  /*03e0*/  REDG.E.ADD.STRONG.GPU desc[UR6][R2.64], R9 ;  /* 0x000000090200798e */ /* 0x0011d8000c12e106 */
[----:B------:R-:W-:Y:S05]  /*03f0*/  @!P0 BRA `(.L_x_6) ;  /* 0xfffffffc00e48947 */ /* 0x000fea000383ffff */
[----:B------:R-:W-:Y:S05]  /*0400*/  EXIT ;  /* 0x000000000000794d */ /* 0x000fea0003800000 */
.L_x_7:
[----:B------:R-:W-:-:S00]  /*0410*/  BRA `(.L_x_7) ;  /* 0xfffffffc00fc7947 */ /* 0x000fc0000383ffff */
[----:B------:R-:W-:-:S00]  /*0420*/  NOP ;  /* 0x0000000000007918 */ /* 0x000fc00000000000 */
        /* <DEDUP_REMOVED lines=13> */
.L_x_24:


//--------------------- .text._Z18clusterHist_kernelPiiiPKim --------------------------
	.section	.text._Z18clusterHist_kernelPiiiPKim,"ax",@progbits
	.align	128
        .global         _Z18clusterHist_kernelPiiiPKim
        .type           _Z18clusterHist_kernelPiiiPKim,@function
        .size           _Z18clusterHist_kernelPiiiPKim,(.L_x_25 - _Z18clusterHist_kernelPiiiPKim)
        .other          _Z18clusterHist_kernelPiiiPKim,@"STO_CUDA_ENTRY STV_DEFAULT"
_Z18clusterHist_kernelPiiiPKim:
.text._Z18clusterHist_kernelPiiiPKim:
[----:B------:R-:W-:Y:S01]  /*0000*/  LDC R1, c[0x0][0x37c] ;  /* 0x0000df00ff017b82 */ /* 0x000fe20000000800 */
[----:B------:R-:W0:Y:S07]  /*0010*/  S2R R0, SR_TID.X ;  /* 0x0000000000007919 */ /* 0x000e2e0000002100 */
[----:B------:R-:W-:Y:S01]  /*0020*/  S2UR UR4, SR_CTAID.Y ;  /* 0x00000000000479c3 */ /* 0x000fe20000002600 */
[----:B------:R-:W1:Y:S01]  /*0030*/  LDCU UR10, c[0x0][0x38c] ;  /* 0x00007180ff0a77ac */ /* 0x000e620008000800 */
[----:B------:R-:W-:Y:S01]  /*0040*/  BSSY.RECONVERGENT B0, `(.L_x_8) ;  /* 0x000001a000007945 */ /* 0x000fe20003800200 */
[----:B------:R-:W2:Y:S01]  /*0050*/  S2R R9, SR_TID.Z ;  /* 0x0000000000097919 */ /* 0x000ea20000002300 */
[----:B------:R-:W3:Y:S01]  /*0060*/  LDCU UR8, c[0x0][0x370] ;  /* 0x00006e00ff0877ac */ /* 0x000ee20008000800 */
[----:B------:R-:W4:Y:S03]  /*0070*/  S2R R3, SR_TID.Y ;  /* 0x0000000000037919 */ /* 0x000f260000002200 */
[----:B------:R-:W5:Y:S01]  /*0080*/  S2UR UR6, SR_CTAID.Z ;  /* 0x00000000000679c3 */ /* 0x000f620000002700 */
[----:B------:R-:W5:Y:S07]  /*0090*/  LDCU UR7, c[0x0][0x374] ;  /* 0x00006e80ff0777ac */ /* 0x000f6e0008000800 */
[----:B------:R-:W3:Y:S01]  /*00a0*/  S2UR UR5, SR_CTAID.X ;  /* 0x00000000000579c3 */ /* 0x000ee20000002500 */
[----:B-1----:R-:W-:-:S07]  /*00b0*/  IMAD.U32 R7, RZ, RZ, UR10 ;  /* 0x0000000aff077e24 */ /* 0x002fce000f8e00ff */
[----:B------:R-:W1:Y:S01]  /*00c0*/  LDC R5, c[0x0][0x360] ;  /* 0x0000d800ff057b82 */ /* 0x000e620000000800 */
[----:B------:R-:W4:Y:S01]  /*00d0*/  LDCU UR9, c[0x0][0x364] ;  /* 0x00006c80ff0977ac */ /* 0x000f220008000800 */
[----:B0-----:R-:W-:-:S06]  /*00e0*/  ISETP.GE.AND P0, PT, R0, R7, PT ;  /* 0x000000070000720c */ /* 0x001fcc0003f06270 */
[----:B------:R-:W2:Y:S01]  /*00f0*/  LDC R2, c[0x0][0x368] ;  /* 0x0000da00ff027b82 */ /* 0x000ea20000000800 */
[----:B-----5:R-:W-:-:S04]  /*0100*/  UIMAD UR4, UR6, UR7, UR4 ;  /* 0x00000007060472a4 */ /* 0x020fc8000f8e0204 */
[----:B---3--:R-:W-:-:S06]  /*0110*/  UIMAD UR4, UR4, UR8, UR5 ;  /* 0x00000008040472a4 */ /* 0x008fcc000f8e0205 */
[----:B--2---:R-:W-:-:S04]  /*0120*/  IMAD R2, R2, UR4, R9 ;  /* 0x0000000402027c24 */ /* 0x004fc8000f8e0209 */
[----:B----4-:R-:W-:Y:S01]  /*0130*/  IMAD R2, R2, UR9, R3 ;  /* 0x0000000902027c24 */ /* 0x010fe2000f8e0203 */
[----:B-1----:R-:W-:Y:S06]  /*0140*/  @P0 BRA `(.L_x_9) ;  /* 0x0000000000240947 */ /* 0x002fec0003800000 */
[----:B------:R-:W0:Y:S01]  /*0150*/  S2R R6, SR_CgaCtaId ;  /* 0x0000000000067919 */ /* 0x000e220000008800 */
[----:B------:R-:W-:Y:S01]  /*0160*/  MOV R3, 0x400 ;  /* 0x0000040000037802 */ /* 0x000fe20000000f00 */
[----:B------:R-:W-:-:S03]  /*0170*/  IMAD.MOV.U32 R4, RZ, RZ, R0 ;  /* 0x000000ffff047224 */ /* 0x000fc600078e0000 */
[----:B0-----:R-:W-:-:S07]  /*0180*/  LEA R3, R6, R3, 0x18 ;  /* 0x0000000306037211 */ /* 0x001fce00078ec0ff */
.L_x_10:
[----:B------:R-:W-:Y:S02]  /*0190*/  IMAD R6, R4, 0x4, R3 ;  /* 0x0000000404067824 */ /* 0x000fe400078e0203 */
[----:B------:R-:W-:-:S03]  /*01a0*/  IMAD.IADD R4, R5, 0x1, R4 ;  /* 0x0000000105047824 */ /* 0x000fc600078e0204 */
[----:B------:R0:W-:Y:S02]  /*01b0*/  STS [R6], RZ ;  /* 0x000000ff06007388 */ /* 0x0001e40000000800 */
[----:B------:R-:W-:-:S13]  /*01c0*/  ISETP.GE.AND P0, PT, R4, R7, PT ;  /* 0x000000070400720c */ /* 0x000fda0003f06270 */
[----:B0-----:R-:W-:Y:S05]  /*01d0*/  @!P0 BRA `(.L_x_10) ;  /* 0xfffffffc00ec8947 */ /* 0x001fea000383ffff */
.L_x_9:
[----:B------:R-:W-:Y:S05]  /*01e0*/  BSYNC.RECONVERGENT B0 ;  /* 0x0000000000007941 */ /* 0x000fea0003800200 */
.L_x_8:
[----:B------:R-:W0:Y:S01]  /*01f0*/  LDCU UR4, c[0x0][0x36c] ;  /* 0x00006d80ff0477ac */ /* 0x000e220008000800 */
[----:B------:R-:W-:Y:S01]  /*0200*/  IMAD R4, R2, R5, R0 ;  /* 0x0000000502047224 */ /* 0x000fe200078e0200 */
[----:B0-----:R-:W-:-:S09]  /*0210*/  UISETP.EQ.U32.AND UP0, UPT, UR4, 0x1, UPT ;  /* 0x000000010400788c */ /* 0x001fd2000bf02070 */
[----:B------:R-:W-:Y:S05]  /*0220*/  BRA.U !UP0, `(.L_x_11) ;  /* 0x0000000108147547 */ /* 0x000fea000b800000 */
[----:B------:R-:W-:Y:S06]  /*0230*/  MEMBAR.ALL.GPU ;  /* 0x0000000000007992 */ /* 0x000fec000000a000 */
[----:B------:R-:W-:-:S00]  /*0240*/  ERRBAR ;  /* 0x00000000000079ab */ /* 0x000fc00000000000 */
[----:B------:R-:W-:Y:S08]  /*0250*/  CGAERRBAR ;  /* 0x00000000000075ab */ /* 0x000ff00000000000 */
[----:B------:R-:W-:Y:S01]  /*0260*/  UCGABAR_ARV ;  /* 0x00000000000079c7 */ /* 0x000fe20008000000 */
[----:B------:R-:W-:Y:S05]  /*0270*/  BRA `(.L_x_12) ;  /* 0x0000000000047947 */ /* 0x000fea0003800000 */
.L_x_11:
[----:B------:R-:W-:Y:S01]  /*0280*/  NOP ;  /* 0x0000000000007918 */ /* 0x000fe20000000000 */
.L_x_12:
[----:B------:R-:W-:Y:S05]  /*0290*/  BRA.U !UP0, `(.L_x_13) ;  /* 0x00000001080c7547 */ /* 0x000fea000b800000 */
[----:B------:R-:W-:Y:S01]  /*02a0*/  UCGABAR_WAIT ;  /* 0x0000000000007dc7 */ /* 0x000fe20008000000 */
[----:B------:R-:W-:Y:S01]  /*02b0*/  CCTL.IVALL ;  /* 0x00000000ff00798f */ /* 0x000fe20002000000 */
[----:B------:R-:W-:Y:S05]  /*02c0*/  BRA `(.L_x_14) ;  /* 0x0000000000047947 */ /* 0x000fea0003800000 */
.L_x_13:
[----:B------:R-:W-:Y:S06]  /*02d0*/  BAR.SYNC.DEFER_BLOCKING 0x0 ;  /* 0x0000000000007b1d */ /* 0x000fec0000010000 */
.L_x_14:
[----:B------:R-:W0:Y:S01]  /*02e0*/  LDCU.64 UR4, c[0x0][0x398] ;  /* 0x00007300ff0477ac */ /* 0x000e220008000a00 */
[----:B------:R-:W-:Y:S01]  /*02f0*/  SHF.R.S32.HI R3, RZ, 0x1f, R4 ;  /* 0x0000001fff037819 */ /* 0x000fe20000011404 */
[----:B------:R-:W-:Y:S01]  /*0300*/  BSSY.RECONVERGENT B0, `(.L_x_15) ;  /* 0x000003f000007945 */ /* 0x000fe20003800200 */
[----:B------:R-:W1:Y:S01]  /*0310*/  LDCU.64 UR6, c[0x0][0x358] ;  /* 0x00006b00ff0677ac */ /* 0x000e620008000a00 */
[----:B------:R-:W2:Y:S01]  /*0320*/  LDCU.64 UR12, c[0x0][0x398] ;  /* 0x00007300ff0c77ac */ /* 0x000ea20008000a00 */
[----:B------:R-:W3:Y:S01]  /*0330*/  LDCU.64 UR10, c[0x0][0x388] ;  /* 0x00007100ff0a77ac */ /* 0x000ee20008000a00 */
[----:B0-----:R-:W-:-:S04]  /*0340*/  ISETP.GE.U32.AND P0, PT, R4, UR4, PT ;  /* 0x0000000404007c0c */ /* 0x001fc8000bf06070 */
[----:B------:R-:W-:Y:S01]  /*0350*/  ISETP.GE.U32.AND.EX P0, PT, R3, UR5, PT, P0 ;  /* 0x0000000503007c0c */ /* 0x000fe2000bf06100 */
[----:B------:R-:W0:-:S12]  /*0360*/  LDCU.64 UR4, c[0x0][0x390] ;  /* 0x00007200ff0477ac */ /* 0x000e180008000a00 */
[----:B-123--:R-:W-:Y:S05]  /*0370*/  @P0 BRA `(.L_x_16) ;  /* 0x0000000000dc0947 */ /* 0x00efea0003800000 */
[----:B------:R-:W-:Y:S01]  /*0380*/  IABS R6, R7 ;  /* 0x0000000700067213 */ /* 0x000fe20000000000 */
[----:B------:R-:W1:Y:S01]  /*0390*/  S2R R13, SR_CgaCtaId ;  /* 0x00000000000d7919 */ /* 0x000e620000008800 */
[----:B------:R-:W2:Y:S01]  /*03a0*/  LDC R10, c[0x0][0x388] ;  /* 0x0000e200ff0a7b82 */ /* 0x000ea20000000800 */
[----:B------:R-:W-:Y:S01]  /*03b0*/  MOV R8, 0x400 ;  /* 0x0000040000087802 */ /* 0x000fe20000000f00 */
[----:B------:R-:W3:Y:S01]  /*03c0*/  I2F.RP R2, R6 ;  /* 0x0000000600027306 */ /* 0x000ee20000209400 */
[----:B------:R-:W4:Y:S01]  /*03d0*/  S2R R12, SR_SWINHI ;  /* 0x00000000000c7919 */ /* 0x000f220000002f00 */
[----:B------:R-:W-:Y:S01]  /*03e0*/  IMAD.MOV.U32 R15, RZ, RZ, R3 ;  /* 0x000000ffff0f7224 */ /* 0x000fe200078e0003 */
[----:B------:R-:W-:-:S05]  /*03f0*/  ISETP.NE.AND P1, PT, R7, RZ, PT ;  /* 0x000000ff0700720c */ /* 0x000fca0003f25270 */
[----:B---3--:R-:W3:Y:S01]  /*0400*/  MUFU.RCP R2, R2 ;  /* 0x0000000200027308 */ /* 0x008ee20000001000 */
[----:B--2---:R-:W-:Y:S01]  /*0410*/  VIADD R10, R10, 0xffffffff ;  /* 0xffffffff0a0a7836 */ /* 0x004fe20000000000 */
[----:B-1----:R-:W-:Y:S01]  /*0420*/  LEA R13, R13, R8, 0x18 ;  /* 0x000000080d0d7211 */ /* 0x002fe200078ec0ff */
[----:B------:R-:W-:Y:S02]  /*0430*/  IMAD.MOV.U32 R8, RZ, RZ, RZ ;  /* 0x000000ffff087224 */ /* 0x000fe400078e00ff */
[----:B---3--:R-:W-:Y:S01]  /*0440*/  VIADD R9, R2, 0xffffffe ;  /* 0x0ffffffe02097836 */ /* 0x008fe20000000000 */
[----:B------:R-:W-:Y:S02]  /*0450*/  MOV R2, R13 ;  /* 0x0000000d00027202 */ /* 0x000fe40000000f00 */
[----:B----4-:R-:W-:-:S03]  /*0460*/  MOV R3, R12 ;  /* 0x0000000c00037202 */ /* 0x010fc60000000f00 */
[----:B------:R-:W1:Y:S02]  /*0470*/  F2I.FTZ.U32.TRUNC.NTZ R9, R9 ;  /* 0x0000000900097305 */ /* 0x000e64000021f000 */
[----:B-1----:R-:W-:-:S04]  /*0480*/  IMAD.MOV R11, RZ, RZ, -R9 ;  /* 0x000000ffff0b7224 */ /* 0x002fc800078e0a09 */
[----:B------:R-:W-:-:S04]  /*0490*/  IMAD R11, R11, R6, RZ ;  /* 0x000000060b0b7224 */ /* 0x000fc800078e02ff */
[----:B------:R-:W-:Y:S01]  /*04a0*/  IMAD.HI.U32 R8, R9, R11, R8 ;  /* 0x0000000b09087227 */ /* 0x000fe200078e0008 */
[----:B------:R-:W-:-:S03]  /*04b0*/  LOP3.LUT R9, RZ, R7, RZ, 0x33, !PT ;  /* 0x00000007ff097212 */ /* 0x000fc600078e33ff */
[----:B------:R-:W-:-:S07]  /*04c0*/  IMAD R11, R5, UR8, RZ ;  /* 0x00000008050b7c24 */ /* 0x000fce000f8e02ff */
.L_x_17:
[----:B0-----:R-:W-:-:S04]  /*04d0*/  LEA R12, P0, R4, UR4, 0x2 ;  /* 0x00000004040c7c11 */ /* 0x001fc8000f8010ff */
[----:B------:R-:W-:-:S06]  /*04e0*/  LEA.HI.X R13, R4, UR5, R15, 0x2, P0 ;  /* 0x00000005040d7c11 */ /* 0x000fcc00080f140f */
[----:B------:R-:W2:Y:S01]  /*04f0*/  LDG.E.CONSTANT R13, desc[UR6][R12.64] ;  /* 0x000000060c0d7981 */ /* 0x000ea2000c1e9900 */
[----:B------:R-:W-:Y:S02]  /*0500*/  IMAD.IADD R4, R11, 0x1, R4 ;  /* 0x000000010b047824 */ /* 0x000fe400078e0204 */
[----:B------:R-:W-:Y:S01]  /*0510*/  IMAD.MOV.U32 R17, RZ, RZ, 0x1 ;  /* 0x00000001ff117424 */ /* 0x000fe200078e00ff */
[C---:B--2---:R-:W-:Y:S02]  /*0520*/  ISETP.GE.AND P2, PT, R13.reuse, UR10, PT ;  /* 0x0000000a0d007c0c */ /* 0x044fe4000bf46270 */
[C---:B------:R-:W-:Y:S02]  /*0530*/  ISETP.GE.AND P0, PT, R13.reuse, RZ, PT ;  /* 0x000000ff0d00720c */ /* 0x040fe40003f06270 */
[----:B------:R-:W-:-:S04]  /*0540*/  SEL R7, R13, R10, !P2 ;  /* 0x0000000a0d077207 */ /* 0x000fc80005000000 */
[----:B------:R-:W-:Y:S01]  /*0550*/  SEL R16, R7, RZ, P0 ;  /* 0x000000ff07107207 */ /* 0x000fe20000000000 */
[----:B------:R-:W-:-:S03]  /*0560*/  IMAD.U32 R7, RZ, RZ, UR11 ;  /* 0x0000000bff077e24 */ /* 0x000fc6000f8e00ff */
[----:B------:R-:W-:Y:S02]  /*0570*/  IABS R15, R16 ;  /* 0x00000010000f7213 */ /* 0x000fe40000000000 */
[----:B------:R-:W-:-:S03]  /*0580*/  IABS R18, R7 ;  /* 0x0000000700127213 */ /* 0x000fc60000000000 */
[----:B------:R-:W-:-:S04]  /*0590*/  IMAD.HI.U32 R14, R8, R15, RZ ;  /* 0x0000000f080e7227 */ /* 0x000fc800078e00ff */
[----:B------:R-:W-:-:S04]  /*05a0*/  IMAD.MOV R12, RZ, RZ, -R14 ;  /* 0x000000ffff0c7224 */ /* 0x000fc800078e0a0e */
[----:B------:R-:W-:Y:S01]  /*05b0*/  IMAD R13, R18, R12, R15 ;  /* 0x0000000c120d7224 */ /* 0x000fe200078e020f */
[----:B------:R-:W-:-:S04]  /*05c0*/  LOP3.LUT R12, R16, R7, RZ, 0x3c, !PT ;  /* 0x00000007100c7212 */ /* 0x000fc800078e3cff */
[----:B------:R-:W-:Y:S02]  /*05d0*/  ISETP.GT.U32.AND P2, PT, R6, R13, PT ;  /* 0x0000000d0600720c */ /* 0x000fe40003f44070 */
[----:B------:R-:W-:-:S11]  /*05e0*/  ISETP.GE.AND P3, PT, R12, RZ, PT ;  /* 0x000000ff0c00720c */ /* 0x000fd60003f66270 */
[----:B------:R-:W-:Y:S02]  /*05f0*/  @!P2 IMAD.IADD R13, R13, 0x1, -R18 ;  /* 0x000000010d0da824 */ /* 0x000fe400078e0a12 */
[----:B------:R-:W-:-:S03]  /*0600*/  @!P2 VIADD R14, R14, 0x1 ;  /* 0x000000010e0ea836 */ /* 0x000fc60000000000 */
[----:B------:R-:W-:-:S13]  /*0610*/  ISETP.GE.U32.AND P0, PT, R13, R6, PT ;  /* 0x000000060d00720c */ /* 0x000fda0003f06070 */
[----:B------:R-:W-:-:S04]  /*0620*/  @P0 VIADD R14, R14, 0x1 ;  /* 0x000000010e0e0836 */ /* 0x000fc80000000000 */
[----:B------:R-:W-:-:S05]  /*0630*/  @!P3 IMAD.MOV R14, RZ, RZ, -R14 ;  /* 0x000000ffff0eb224 */ /* 0x000fca00078e0a0e */
[----:B------:R-:W-:-:S05]  /*0640*/  SEL R13, R9, R14, !P1 ;  /* 0x0000000e090d7207 */ /* 0x000fca0004800000 */
[----:B------:R-:W-:Y:S01]  /*0650*/  IMAD.MOV R14, RZ, RZ, -R13 ;  /* 0x000000ffff0e7224 */ /* 0x000fe200078e0a0d */
[----:B------:R-:W-:Y:S02]  /*0660*/  PRMT R12, R13, 0x654, R2 ;  /* 0x000006540d0c7816 */ /* 0x000fe40000000002 */
[----:B------:R-:W-:Y:S01]  /*0670*/  MOV R13, R3 ;  /* 0x00000003000d7202 */ /* 0x000fe20000000f00 */
[----:B------:R-:W-:Y:S01]  /*0680*/  IMAD R15, R7, R14, R16 ;  /* 0x0000000e070f7224 */ /* 0x000fe200078e0210 */
[----:B------:R-:W-:-:S03]  /*0690*/  ISETP.GE.U32.AND P0, PT, R4, UR12, PT ;  /* 0x0000000c04007c0c */ /* 0x000fc6000bf06070 */
[----:B------:R-:W-:Y:S01]  /*06a0*/  IMAD.WIDE R12, R15, 0x4, R12 ;  /* 0x000000040f0c7825 */ /* 0x000fe200078e020c */
[----:B------:R-:W-:-:S04]  /*06b0*/  SHF.R.S32.HI R15, RZ, 0x1f, R4 ;  /* 0x0000001fff0f7819 */ /* 0x000fc80000011404 */
[----:B------:R-:W-:Y:S01]  /*06c0*/  ISETP.GE.U32.AND.EX P0, PT, R15, UR13, PT, P0 ;  /* 0x0000000d0f007c0c */ /* 0x000fe2000bf06100 */
[----:B------:R1:W-:-:S12]  /*06d0*/  ATOM.E.ADD.STRONG.GPU PT, RZ, desc[UR6][R12.64], R17 ;  /* 0x800000110cff798a */ /* 0x0003d800081ef106 */
[----:B-1----:R-:W-:Y:S05]  /*06e0*/  @!P0 BRA `(.L_x_17) ;  /* 0xfffffffc00788947 */ /* 0x002fea000383ffff */
.L_x_16:
[----:B0-----:R-:W-:Y:S05]  /*06f0*/  BSYNC.RECONVERGENT B0 ;  /* 0x0000000000007941 */ /* 0x001fea0003800200 */
.L_x_15:
[----:B------:R-:W0:Y:S01]  /*0700*/  LDCU UR4, c[0x0][0x36c] ;  /* 0x00006d80ff0477ac */ /* 0x000e220008000800 */
[----:B------:R-:W-:Y:S01]  /*0710*/  ISETP.GE.AND P0, PT, R0, R7, PT ;  /* 0x000000070000720c */ /* 0x000fe20003f06270 */
[----:B0-----:R-:W-:-:S09]  /*0720*/  UISETP.EQ.U32.AND UP0, UPT, UR4, 0x1, UPT ;  /* 0x000000010400788c */ /* 0x001fd2000bf02070 */
[----:B------:R-:W-:Y:S05]  /*0730*/  BRA.U !UP0, `(.L_x_18) ;  /* 0x0000000108147547 */ /* 0x000fea000b800000 */
[----:B------:R-:W-:Y:S06]  /*0740*/  MEMBAR.ALL.GPU ;  /* 0x0000000000007992 */ /* 0x000fec000000a000 */
[----:B------:R-:W-:-:S00]  /*0750*/  ERRBAR ;  /* 0x00000000000079ab */ /* 0x000fc00000000000 */
[----:B------:R-:W-:Y:S08]  /*0760*/  CGAERRBAR ;  /* 0x00000000000075ab */ /* 0x000ff00000000000 */
[----:B------:R-:W-:Y:S01]  /*0770*/  UCGABAR_ARV ;  /* 0x00000000000079c7 */ /* 0x000fe20008000000 */
[----:B------:R-:W-:Y:S05]  /*0780*/  BRA `(.L_x_19) ;  /* 0x0000000000047947 */ /* 0x000fea0003800000 */
.L_x_18:
[----:B------:R-:W-:Y:S01]  /*0790*/  NOP ;  /* 0x0000000000007918 */ /* 0x000fe20000000000 */
.L_x_19:
[----:B------:R-:W-:Y:S05]  /*07a0*/  BRA.U !UP0, `(.L_x_20) ;  /* 0x00000001080c7547 */ /* 0x000fea000b800000 */
[----:B------:R-:W-:Y:S01]  /*07b0*/  UCGABAR_WAIT ;  /* 0x0000000000007dc7 */ /* 0x000fe20008000000 */
[----:B------:R-:W-:Y:S01]  /*07c0*/  CCTL.IVALL ;  /* 0x00000000ff00798f */ /* 0x000fe20002000000 */
[----:B------:R-:W-:Y:S05]  /*07d0*/  BRA `(.L_x_21) ;  /* 0x0000000000047947 */ /* 0x000fea0003800000 */
.L_x_20:
[----:B------:R-:W-:Y:S06]  /*07e0*/  BAR.SYNC.DEFER_BLOCKING 0x0 ;  /* 0x0000000000007b1d */ /* 0x000fec0000010000 */
.L_x_21:
[----:B------:R-:W-:Y:S05]  /*07f0*/  @P0 EXIT ;  /* 0x000000000000094d */ /* 0x000fea0003800000 */
[----:B------:R-:W0:Y:S01]  /*0800*/  S2UR UR5, SR_CgaCtaId ;  /* 0x00000000000579c3 */ /* 0x000e220000008800 */
[----:B------:R-:W-:Y:S01]  /*0810*/  UMOV UR4, 0x400 ;  /* 0x0000040000047882 */ /* 0x000fe20000000000 */
[----:B------:R-:W1:Y:S01]  /*0820*/  LDCU.64 UR8, c[0x0][0x380] ;  /* 0x00007000ff0877ac */ /* 0x000e620008000a00 */
[----:B0-----:R-:W-:Y:S01]  /*0830*/  IMAD R9, R7, UR5, RZ ;  /* 0x0000000507097c24 */ /* 0x001fe2000f8e02ff */
[----:B-1----:R-:W-:-:S12]  /*0840*/  ULEA UR4, UR5, UR4, 0x18 ;  /* 0x0000000405047291 */ /* 0x002fd8000f8ec0ff */
.L_x_22:
[----:B------:R-:W-:Y:S02]  /*0850*/  LEA R4, R0, UR4, 0x2 ;  /* 0x0000000400047c11 */ /* 0x000fe4000f8e10ff */
[----:B0-----:R-:W-:-:S03]  /*0860*/  IADD3 R3, P0, PT, R9, R0, RZ ;  /* 0x0000000009037210 */ /* 0x001fc60007f1e0ff */
[----:B------:R-:W0:Y:S01]  /*0870*/  LDS R11, [R4] ;  /* 0x00000000040b7984 */ /* 0x000e220000000800 */
[----:B------:R-:W-:Y:S01]  /*0880*/  LEA.HI.X.SX32 R6, R0, RZ, 0x1, P0 ;  /* 0x000000ff00067211 */ /* 0x000fe200000f0eff */
[----:B------:R-:W-:Y:S01]  /*0890*/  IMAD.IADD R0, R5, 0x1, R0 ;  /* 0x0000000105007824 */ /* 0x000fe200078e0200 */
[----:B------:R-:W-:-:S04]  /*08a0*/  LEA R2, P0, R3, UR8, 0x2 ;  /* 0x0000000803027c11 */ /* 0x000fc8000f8010ff */
[----:B------:R-:W-:Y:S02]  /*08b0*/  LEA.HI.X R3, R3, UR9, R6, 0x2, P0 ;  /* 0x0000000903037c11 */ /* 0x000fe400080f1406 */
[----:B------:R-:W-:-:S03]  /*08c0*/  ISETP.GE.AND P0, PT, R0, R7, PT ;  /* 0x000000070000720c */ /* 0x000fc60003f06270 */
[----:B0-----:R0:W-:Y:S10]  /*08d0*/  REDG.E.ADD.STRONG.GPU desc[UR6][R2.64], R11 ;  /* 0x0000000b0200798e */ /* 0x0011f4000c12e106 */
[----:B------:R-:W-:Y:S05]  /*08e0*/  @!P0 BRA `(.L_x_22) ;  /* 0xfffffffc00d88947 */ /* 0x000fea000383ffff */
[----:B------:R-:W-:Y:S05]  /*08f0*/  EXIT ;  /* 0x000000000000794d */ /* 0x000fea0003800000 */
.L_x_23:
        /* <DEDUP_REMOVED lines=16> */
.L_x_25:


//--------------------- .nv.shared._Z16histogram_kernelPiiPKim --------------------------
	.section	.nv.shared._Z16histogram_kernelPiiPKim,"aw",@nobits
	.sectionflags	@""
	.align	16
	.zero		1024


//--------------------- .nv.shared.reserved.0     --------------------------
	.section	.nv.shared.reserved.0,"aw",@nobits
	.weak		__nv_reservedSMEM_offset_0_alias
	.size		__nv_reservedSMEM_offset_0_alias, 0, 64
	.other		__nv_reservedSMEM_offset_0_alias,@"STO_CUDA_RESERVED_SHARED STV_DEFAULT"
__nv_reservedSMEM_offset_0_alias:
	.zero		0
	.zero		64


//--------------------- .nv.shared._Z18clusterHist_kernelPiiiPKim --------------------------
	.section	.nv.shared._Z18clusterHist_kernelPiiiPKim,"aw",@nobits
	.sectionflags	@""
	.align	16
	.zero		1024


//--------------------- .nv.constant0._Z16histogram_kernelPiiPKim --------------------------
	.section	.nv.constant0._Z16histogram_kernelPiiPKim,"a",@progbits
	.sectionflags	@""
	.align	4
.nv.constant0._Z16histogram_kernelPiiPKim:
	.zero		928


//--------------------- .nv.constant0._Z18clusterHist_kernelPiiiPKim --------------------------
	.section	.nv.constant0._Z18clusterHist_kernelPiiiPKim,"a",@progbits
	.sectionflags	@""
	.align	4
.nv.constant0._Z18clusterHist_kernelPiiiPKim:
	.zero		928


//--------------------- SYMBOLS --------------------------

	.type		.nv.reservedSmem.offset0,@object
	.size		.nv.reservedSmem.offset0,0x4
	.type		.nv.reservedSmem.cap,@object
	.size		.nv.reservedSmem.cap,0x4
